	.headerflags	@"EF_CUDA_TEXMODE_UNIFIED EF_CUDA_64BIT_ADDRESS EF_CUDA_ACCELERATORS EF_CUDA_SM90 EF_CUDA_VIRTUAL_SM(EF_CUDA_SM90)"
	.elftype	@"ET_EXEC"


//--------------------- .nv.info                  --------------------------
	.section	.nv.info,"",@"SHT_CUDA_INFO"
	.align	4


	//----- nvinfo : EIATTR_REGCOUNT
	.align		4
        /*0000*/ 	.byte	0x04, 0x2f
        /*0002*/ 	.short	(.L_1 - .L_0)
	.align		4
.L_0:
        /*0004*/ 	.word	index@(triton_poi_fused__unsafe_index_add_mul_sub_7)
        /*0008*/ 	.word	0x0000000e


	//----- nvinfo : EIATTR_MIN_STACK_SIZE
	.align		4
.L_1:
        /*000c*/ 	.byte	0x04, 0x12
        /*000e*/ 	.short	(.L_3 - .L_2)
	.align		4
.L_2:
        /*0010*/ 	.word	index@(triton_poi_fused__unsafe_index_add_mul_sub_7)
        /*0014*/ 	.word	0x00000000


	//----- nvinfo : EIATTR_FRAME_SIZE
	.align		4
.L_3:
        /*0018*/ 	.byte	0x04, 0x11
        /*001a*/ 	.short	(.L_5 - .L_4)
	.align		4
.L_4:
        /*001c*/ 	.word	index@(triton_poi_fused__unsafe_index_add_mul_sub_7)
        /*0020*/ 	.word	0x00000000


	//----- nvinfo : EIATTR_MIN_STACK_SIZE
	.align		4
.L_5:
        /*0024*/ 	.byte	0x04, 0x12
        /*0026*/ 	.short	(.L_7 - .L_6)
	.align		4
.L_6:
        /*0028*/ 	.word	index@(triton_poi_fused__unsafe_index_add_mul_sub_7)
        /*002c*/ 	.word	0x00000000
.L_7:


//--------------------- .nv.info.triton_poi_fused__unsafe_index_add_mul_sub_7 --------------------------
	.section	.nv.info.triton_poi_fused__unsafe_index_add_mul_sub_7,"",@"SHT_CUDA_INFO"
	.sectionflags	@""
	.align	4


	//----- nvinfo : EIATTR_CUDA_API_VERSION
	.align		4
        /*0000*/ 	.byte	0x04, 0x37
        /*0002*/ 	.short	(.L_9 - .L_8)
.L_8:
        /*0004*/ 	.word	0x0000007c


	//----- nvinfo : EIATTR_KPARAM_INFO
	.align		4
.L_9:
        /*0008*/ 	.byte	0x04, 0x17
        /*000a*/ 	.short	(.L_11 - .L_10)
.L_10:
        /*000c*/ 	.word	0x00000000
        /*0010*/ 	.short	0x0006
        /*0012*/ 	.short	0x0030
        /*0014*/ 	.byte	0x00, 0xf0, 0x11, 0x00


	//----- nvinfo : EIATTR_KPARAM_INFO
	.align		4
.L_11:
        /*0018*/ 	.byte	0x04, 0x17
        /*001a*/ 	.short	(.L_13 - .L_12)
.L_12:
        /*001c*/ 	.word	0x00000000
        /*0020*/ 	.short	0x0005
        /*0022*/ 	.short	0x0028
        /*0024*/ 	.byte	0x00, 0xf4, 0x21, 0x00


	//----- nvinfo : EIATTR_KPARAM_INFO
	.align		4
.L_13:
        /*0028*/ 	.byte	0x04, 0x17
        /*002a*/ 	.short	(.L_15 - .L_14)
.L_14:
        /*002c*/ 	.word	0x00000000
        /*0030*/ 	.short	0x0004
        /*0032*/ 	.short	0x0020
        /*0034*/ 	.byte	0x00, 0xf4, 0x21, 0x00


	//----- nvinfo : EIATTR_KPARAM_INFO
	.align		4
.L_15:
        /*0038*/ 	.byte	0x04, 0x17
        /*003a*/ 	.short	(.L_17 - .L_16)
.L_16:
        /*003c*/ 	.word	0x00000000
        /*0040*/ 	.short	0x0003
        /*0042*/ 	.short	0x0018
        /*0044*/ 	.byte	0x00, 0xf4, 0x21, 0x00


	//----- nvinfo : EIATTR_KPARAM_INFO
	.align		4
.L_17:
        /*0048*/ 	.byte	0x04, 0x17
        /*004a*/ 	.short	(.L_19 - .L_18)
.L_18:
        /*004c*/ 	.word	0x00000000
        /*0050*/ 	.short	0x0002
        /*0052*/ 	.short	0x0010
        /*0054*/ 	.byte	0x00, 0xf4, 0x21, 0x00


	//----- nvinfo : EIATTR_KPARAM_INFO
	.align		4
.L_19:
        /*0058*/ 	.byte	0x04, 0x17
        /*005a*/ 	.short	(.L_21 - .L_20)
.L_20:
        /*005c*/ 	.word	0x00000000
        /*0060*/ 	.short	0x0001
        /*0062*/ 	.short	0x0008
        /*0064*/ 	.byte	0x00, 0xf4, 0x21, 0x00


	//----- nvinfo : EIATTR_KPARAM_INFO
	.align		4
.L_21:
        /*0068*/ 	.byte	0x04, 0x17
        /*006a*/ 	.short	(.L_23 - .L_22)
.L_22:
        /*006c*/ 	.word	0x00000000
        /*0070*/ 	.short	0x0000
        /*0072*/ 	.short	0x0000
        /*0074*/ 	.byte	0x00, 0xf4, 0x21, 0x00


	//----- nvinfo : EIATTR_SPARSE_MMA_MASK
	.align		4
.L_23:
        /*0078*/ 	.byte	0x03, 0x50
        /*007a*/ 	.short	0x0000


	//----- nvinfo : EIATTR_MAXREG_COUNT
	.align		4
        /*007c*/ 	.byte	0x03, 0x1b
        /*007e*/ 	.short	0x00ff


	//----- nvinfo : EIATTR_EXIT_INSTR_OFFSETS
	.align		4
        /*0080*/ 	.byte	0x04, 0x1c
        /*0082*/ 	.short	(.L_25 - .L_24)


	//   ....[0]....
.L_24:
        /*0084*/ 	.word	0x000001a0


	//----- nvinfo : EIATTR_REQNTID
	.align		4
.L_25:
        /*0088*/ 	.byte	0x04, 0x10
        /*008a*/ 	.short	(.L_27 - .L_26)
.L_26:
        /*008c*/ 	.word	0x00000080
        /*0090*/ 	.word	0x00000001
        /*0094*/ 	.word	0x00000001


	//----- nvinfo : EIATTR_CBANK_PARAM_SIZE
	.align		4
.L_27:
        /*0098*/ 	.byte	0x03, 0x19
        /*009a*/ 	.short	0x0034


	//----- nvinfo : EIATTR_PARAM_CBANK
	.align		4
        /*009c*/ 	.byte	0x04, 0x0a
        /*009e*/ 	.short	(.L_29 - .L_28)
	.align		4
.L_28:
        /*00a0*/ 	.word	index@(.nv.constant0.triton_poi_fused__unsafe_index_add_mul_sub_7)
        /*00a4*/ 	.short	0x0210
        /*00a6*/ 	.short	0x0034


	//----- nvinfo : EIATTR_SW_WAR
	.align		4
.L_29:
        /*00a8*/ 	.byte	0x04, 0x36
        /*00aa*/ 	.short	(.L_31 - .L_30)
.L_30:
        /*00ac*/ 	.word	0x00000008
.L_31:


//--------------------- .nv.callgraph             --------------------------
	.section	.nv.callgraph,"",@"SHT_CUDA_CALLGRAPH"
	.align	4
	.sectionentsize	8
	.align		4
        /*0000*/ 	.word	0x00000000
	.align		4
        /*0004*/ 	.word	0xffffffff
	.align		4
        /*0008*/ 	.word	0x00000000
	.align		4
        /*000c*/ 	.word	0xfffffffe
	.align		4
        /*0010*/ 	.word	0x00000000
	.align		4
        /*0014*/ 	.word	0xfffffffd
	.align		4
        /*0018*/ 	.word	0x00000000
	.align		4
        /*001c*/ 	.word	0xfffffffc


//--------------------- .text.triton_poi_fused__unsafe_index_add_mul_sub_7 --------------------------
	.section	.text.triton_poi_fused__unsafe_index_add_mul_sub_7,"ax",@progbits
	.align	128
        .global         triton_poi_fused__unsafe_index_add_mul_sub_7
        .type           triton_poi_fused__unsafe_index_add_mul_sub_7,@function
        .size           triton_poi_fused__unsafe_index_add_mul_sub_7,(.L_x_1 - triton_poi_fused__unsafe_index_add_mul_sub_7)
        .other          triton_poi_fused__unsafe_index_add_mul_sub_7,@"STO_CUDA_ENTRY STV_DEFAULT"
triton_poi_fused__unsafe_index_add_mul_sub_7:
.text.triton_poi_fused__unsafe_index_add_mul_sub_7:
[----:B------:R-:W-:Y:S01]  /*0000*/  LDC R1, c[0x0][0x28] ;  /* 0x00000a00ff017b82 */ /* 0x000fe20000000800 */
[----:B------:R-:W1:Y:S07]  /*0010*/  S2R R0, SR_TID.X ;  /* 0x0000000000007919 */ /* 0x000e6e0000002100 */
[----:B------:R-:W2:Y:S01]  /*0020*/  LDC.64 R2, c[0x0][0x220] ;  /* 0x00008800ff027b82 */ /* 0x000ea20000000a00 */
[----:B------:R-:W-:Y:S01]  /*0030*/  ULDC.64 UR4, c[0x0][0x208] ;  /* 0x0000820000047ab9 */ /* 0x000fe20000000a00 */
[----:B------:R-:W3:Y:S06]  /*0040*/  S2R R9, SR_CTAID.X ;  /* 0x0000000000097919 */ /* 0x000eec0000002500 */
[----:B------:R-:W4:Y:S01]  /*0050*/  LDC.64 R4, c[0x0][0x230] ;  /* 0x00008c00ff047b82 */ /* 0x000f220000000a00 */
[----:B-1----:R-:W-:Y:S01]  /*0060*/  IMAD.SHL.U32 R0, R0, 0x2, RZ ;  /* 0x0000000200007824 */ /* 0x002fe200078e00ff */
[----:B---3--:R-:W-:-:S04]  /*0070*/  SHF.R.S32.HI R6, RZ, 0x17, R9 ;  /* 0x00000017ff067819 */ /* 0x008fc80000011409 */
[----:B------:R-:W-:-:S04]  /*0080*/  LOP3.LUT R0, R0, 0xfe, RZ, 0xc0, !PT ;  /* 0x000000fe00007812 */ /* 0x000fc800078ec0ff */
[----:B------:R-:W-:Y:S02]  /*0090*/  LEA R9, R9, R0, 0x8 ;  /* 0x0000000009097211 */ /* 0x000fe400078e40ff */
[----:B------:R-:W-:-:S04]  /*00a0*/  SGXT R0, R6, 0x1 ;  /* 0x000000010600781a */ /* 0x000fc80000000200 */
[CC--:B------:R-:W-:Y:S02]  /*00b0*/  LEA.HI R6, R0.reuse, R9.reuse, RZ, 0x4 ;  /* 0x0000000900067211 */ /* 0x0c0fe400078f20ff */
[----:B------:R-:W-:Y:S02]  /*00c0*/  LEA.HI R0, R0, R9, RZ, 0x8 ;  /* 0x0000000900007211 */ /* 0x000fe400078f40ff */
[----:B------:R-:W-:Y:S02]  /*00d0*/  LOP3.LUT R6, R6, 0xfffffff0, RZ, 0xc0, !PT ;  /* 0xfffffff006067812 */ /* 0x000fe400078ec0ff */
[----:B------:R-:W-:-:S03]  /*00e0*/  SHF.R.S32.HI R11, RZ, 0x8, R0 ;  /* 0x00000008ff0b7819 */ /* 0x000fc60000011400 */
[----:B------:R-:W-:Y:S02]  /*00f0*/  IMAD.IADD R7, R9, 0x1, -R6 ;  /* 0x0000000109077824 */ /* 0x000fe400078e0a06 */
[----:B--2---:R-:W-:-:S04]  /*0100*/  IMAD.WIDE R2, R11, 0x4, R2 ;  /* 0x000000040b027825 */ /* 0x004fc800078e0202 */
[----:B----4-:R-:W-:Y:S02]  /*0110*/  IMAD.WIDE R4, R7, 0x4, R4 ;  /* 0x0000000407047825 */ /* 0x010fe400078e0204 */
[----:B------:R-:W2:Y:S01]  /*0120*/  LDG.E.EL R2, desc[UR4][R2.64] ;  /* 0x0000000402027981 */ /* 0x000ea2000c2e1900 */
[----:B------:R-:W1:Y:S03]  /*0130*/  LDC.64 R6, c[0x0][0x238] ;  /* 0x00008e00ff067b82 */ /* 0x000e660000000a00 */
[----:B------:R-:W3:Y:S01]  /*0140*/  LDG.E.EL.64 R4, desc[UR4][R4.64] ;  /* 0x0000000404047981 */ /* 0x000ee2000c2e1b00 */
[----:B-1----:R-:W-:-:S04]  /*0150*/  IMAD.WIDE R6, R9, 0x4, R6 ;  /* 0x0000000409067825 */ /* 0x002fc800078e0206 */
[----:B--2---:R-:W-:-:S04]  /*0160*/  FADD R11, R2, -R2 ;  /* 0x80000002020b7221 */ /* 0x004fc80000000000 */
[-CC-:B---3--:R-:W-:Y:S01]  /*0170*/  FFMA R10, R4, R11.reuse, R2.reuse ;  /* 0x0000000b040a7223 */ /* 0x188fe20000000002 */
[----:B------:R-:W-:-:S05]  /*0180*/  FFMA R11, R5, R11, R2 ;  /* 0x0000000b050b7223 */ /* 0x000fca0000000002 */
[----:B------:R-:W-:Y:S01]  /*0190*/  STG.E.64 desc[UR4][R6.64], R10 ;  /* 0x0000000a06007986 */ /* 0x000fe2000c101b04 */
[----:B------:R-:W-:Y:S05]  /*01a0*/  EXIT ;  /* 0x000000000000794d */ /* 0x000fea0003800000 */
.L_x_0:
[----:B------:R-:W-:-:S00]  /*01b0*/  BRA `(.L_x_0) ;  /* 0xfffffffc00fc7947 */ /* 0x000fc0000383ffff */
[----:B------:R-:W-:-:S00]  /*01c0*/  NOP ;  /* 0x0000000000007918 */ /* 0x000fc00000000000 */
        /* <DEDUP_REMOVED lines=11> */
.L_x_1:


//--------------------- .nv.constant0.triton_poi_fused__unsafe_index_add_mul_sub_7 --------------------------
	.section	.nv.constant0.triton_poi_fused__unsafe_index_add_mul_sub_7,"a",@progbits
	.sectionflags	@""
	.align	4
.nv.constant0.triton_poi_fused__unsafe_index_add_mul_sub_7:
	.zero		580
